//
// Generated by NVIDIA NVVM Compiler
//
// Compiler Build ID: CL-36424714
// Cuda compilation tools, release 13.0, V13.0.88
// Based on NVVM 20.0.0
//

.version 9.0
.target sm_100
.address_size 64

	// .globl	_Z23matmul_kernel_optimizedPKfS0_Pfmmm
// _ZZ23matmul_kernel_optimizedPKfS0_PfmmmE2As has been demoted
// _ZZ23matmul_kernel_optimizedPKfS0_PfmmmE2Bs has been demoted

.visible .entry _Z23matmul_kernel_optimizedPKfS0_Pfmmm(
	.param .u64 .ptr .align 1 _Z23matmul_kernel_optimizedPKfS0_Pfmmm_param_0,
	.param .u64 .ptr .align 1 _Z23matmul_kernel_optimizedPKfS0_Pfmmm_param_1,
	.param .u64 .ptr .align 1 _Z23matmul_kernel_optimizedPKfS0_Pfmmm_param_2,
	.param .u64 _Z23matmul_kernel_optimizedPKfS0_Pfmmm_param_3,
	.param .u64 _Z23matmul_kernel_optimizedPKfS0_Pfmmm_param_4,
	.param .u64 _Z23matmul_kernel_optimizedPKfS0_Pfmmm_param_5
)
{
	.reg .pred 	%p<21>;
	.reg .b32 	%r<51>;
	.reg .b32 	%f<303>;
	.reg .b64 	%rd<47>;
	// demoted variable
	.shared .align 4 .b8 _ZZ23matmul_kernel_optimizedPKfS0_PfmmmE2As[4096];
	// demoted variable
	.shared .align 4 .b8 _ZZ23matmul_kernel_optimizedPKfS0_PfmmmE2Bs[4096];
	ld.param.u64 	%rd22, [_Z23matmul_kernel_optimizedPKfS0_Pfmmm_param_0];
	ld.param.u64 	%rd23, [_Z23matmul_kernel_optimizedPKfS0_Pfmmm_param_1];
	ld.param.u64 	%rd19, [_Z23matmul_kernel_optimizedPKfS0_Pfmmm_param_3];
	ld.param.u64 	%rd20, [_Z23matmul_kernel_optimizedPKfS0_Pfmmm_param_4];
	ld.param.u64 	%rd21, [_Z23matmul_kernel_optimizedPKfS0_Pfmmm_param_5];
	cvta.to.global.u64 	%rd1, %rd23;
	cvta.to.global.u64 	%rd2, %rd22;
	mov.u32 	%r1, %tid.x;
	mov.u32 	%r2, %tid.y;
	mov.u32 	%r14, %ctaid.y;
	shl.b32 	%r3, %r14, 5;
	mov.u32 	%r15, %ctaid.x;
	shl.b32 	%r4, %r15, 5;
	add.s64 	%rd3, %rd21, 31;
	setp.lt.u64 	%p1, %rd3, 32;
	mov.f32 	%f299, 0f00000000;
	mov.f32 	%f300, %f299;
	mov.f32 	%f301, %f299;
	mov.f32 	%f302, %f299;
	@%p1 bra 	$L__BB0_11;
	shl.b32 	%r16, %r2, 1;
	add.s32 	%r17, %r3, %r16;
	shl.b32 	%r49, %r1, 1;
	cvt.u64.u32 	%rd4, %r17;
	shl.b32 	%r18, %r2, 8;
	mov.u32 	%r19, _ZZ23matmul_kernel_optimizedPKfS0_PfmmmE2As;
	add.s32 	%r6, %r19, %r18;
	shl.b32 	%r20, %r1, 3;
	add.s32 	%r7, %r6, %r20;
	add.s32 	%r21, %r17, 1;
	cvt.u64.u32 	%rd5, %r21;
	add.s32 	%r22, %r4, %r49;
	cvt.s64.s32 	%rd6, %r22;
	mov.u32 	%r23, _ZZ23matmul_kernel_optimizedPKfS0_PfmmmE2Bs;
	add.s32 	%r24, %r23, %r18;
	add.s32 	%r8, %r24, %r20;
	or.b32  	%r50, %r16, 1;
	shr.u64 	%rd7, %rd3, 5;
	mov.f32 	%f302, 0f00000000;
	mov.b64 	%rd46, 0;
	mov.f32 	%f301, %f302;
	mov.f32 	%f300, %f302;
	mov.f32 	%f299, %f302;
$L__BB0_2:
	setp.le.u64 	%p2, %rd19, %rd4;
	cvt.u64.u32 	%rd9, %r49;
	setp.le.u64 	%p3, %rd21, %rd9;
	mov.f32 	%f291, 0f00000000;
	or.pred  	%p4, %p2, %p3;
	mov.f32 	%f292, %f291;
	@%p4 bra 	$L__BB0_4;
	mad.lo.s64 	%rd25, %rd21, %rd4, %rd9;
	shl.b64 	%rd26, %rd25, 2;
	add.s64 	%rd27, %rd2, %rd26;
	ld.global.nc.v2.f32 	{%f291, %f292}, [%rd27];
$L__BB0_4:
	setp.le.u64 	%p6, %rd19, %rd5;
	shl.b32 	%r25, %r2, 8;
	shl.b32 	%r26, %r1, 3;
	add.s32 	%r27, %r25, %r26;
	mov.u32 	%r28, _ZZ23matmul_kernel_optimizedPKfS0_PfmmmE2As;
	add.s32 	%r29, %r28, %r27;
	st.shared.f32 	[%r29], %f291;
	st.shared.f32 	[%r7+4], %f292;
	mov.f32 	%f293, 0f00000000;
	or.pred  	%p7, %p6, %p3;
	mov.f32 	%f294, %f293;
	@%p7 bra 	$L__BB0_6;
	mad.lo.s64 	%rd29, %rd21, %rd5, %rd9;
	shl.b64 	%rd30, %rd29, 2;
	add.s64 	%rd31, %rd2, %rd30;
	ld.global.nc.v2.f32 	{%f293, %f294}, [%rd31];
$L__BB0_6:
	setp.le.u64 	%p8, %rd20, %rd6;
	st.shared.f32 	[%r7+128], %f293;
	st.shared.f32 	[%r7+132], %f294;
	add.s32 	%r30, %r50, -1;
	cvt.u64.u32 	%rd10, %r30;
	setp.le.u64 	%p9, %rd21, %rd10;
	mov.f32 	%f295, 0f00000000;
	or.pred  	%p10, %p9, %p8;
	mov.f32 	%f296, %f295;
	@%p10 bra 	$L__BB0_8;
	mad.lo.s64 	%rd33, %rd20, %rd10, %rd6;
	shl.b64 	%rd34, %rd33, 2;
	add.s64 	%rd35, %rd1, %rd34;
	ld.global.nc.v2.f32 	{%f295, %f296}, [%rd35];
$L__BB0_8:
	shl.b32 	%r31, %r2, 8;
	shl.b32 	%r32, %r1, 3;
	add.s32 	%r33, %r31, %r32;
	mov.u32 	%r34, _ZZ23matmul_kernel_optimizedPKfS0_PfmmmE2Bs;
	add.s32 	%r35, %r34, %r33;
	st.shared.f32 	[%r35], %f295;
	st.shared.f32 	[%r8+4], %f296;
	cvt.u64.u32 	%rd11, %r50;
	setp.le.u64 	%p12, %rd21, %rd11;
	mov.f32 	%f297, 0f00000000;
	or.pred  	%p13, %p12, %p8;
	mov.f32 	%f298, %f297;
	@%p13 bra 	$L__BB0_10;
	mad.lo.s64 	%rd37, %rd20, %rd11, %rd6;
	shl.b64 	%rd38, %rd37, 2;
	add.s64 	%rd39, %rd1, %rd38;
	ld.global.nc.v2.f32 	{%f297, %f298}, [%rd39];
$L__BB0_10:
	cvt.u32.u64 	%r36, %rd9;
	st.shared.f32 	[%r8+128], %f297;
	st.shared.f32 	[%r8+132], %f298;
	bar.sync 	0;
	ld.shared.f32 	%f35, [%r6];
	ld.shared.f32 	%f36, [%r6+128];
	shl.b32 	%r37, %r1, 3;
	mov.u32 	%r38, _ZZ23matmul_kernel_optimizedPKfS0_PfmmmE2Bs;
	add.s32 	%r39, %r38, %r37;
	ld.shared.f32 	%f37, [%r39];
	ld.shared.f32 	%f38, [%r39+4];
	fma.rn.f32 	%f39, %f35, %f37, %f299;
	fma.rn.f32 	%f40, %f35, %f38, %f300;
	fma.rn.f32 	%f41, %f36, %f37, %f301;
	fma.rn.f32 	%f42, %f36, %f38, %f302;
	ld.shared.f32 	%f43, [%r6+4];
	ld.shared.f32 	%f44, [%r6+132];
	ld.shared.f32 	%f45, [%r39+128];
	ld.shared.f32 	%f46, [%r39+132];
	fma.rn.f32 	%f47, %f43, %f45, %f39;
	fma.rn.f32 	%f48, %f43, %f46, %f40;
	fma.rn.f32 	%f49, %f44, %f45, %f41;
	fma.rn.f32 	%f50, %f44, %f46, %f42;
	ld.shared.f32 	%f51, [%r6+8];
	ld.shared.f32 	%f52, [%r6+136];
	ld.shared.f32 	%f53, [%r39+256];
	ld.shared.f32 	%f54, [%r39+260];
	fma.rn.f32 	%f55, %f51, %f53, %f47;
	fma.rn.f32 	%f56, %f51, %f54, %f48;
	fma.rn.f32 	%f57, %f52, %f53, %f49;
	fma.rn.f32 	%f58, %f52, %f54, %f50;
	ld.shared.f32 	%f59, [%r6+12];
	ld.shared.f32 	%f60, [%r6+140];
	ld.shared.f32 	%f61, [%r39+384];
	ld.shared.f32 	%f62, [%r39+388];
	fma.rn.f32 	%f63, %f59, %f61, %f55;
	fma.rn.f32 	%f64, %f59, %f62, %f56;
	fma.rn.f32 	%f65, %f60, %f61, %f57;
	fma.rn.f32 	%f66, %f60, %f62, %f58;
	ld.shared.f32 	%f67, [%r6+16];
	ld.shared.f32 	%f68, [%r6+144];
	ld.shared.f32 	%f69, [%r39+512];
	ld.shared.f32 	%f70, [%r39+516];
	fma.rn.f32 	%f71, %f67, %f69, %f63;
	fma.rn.f32 	%f72, %f67, %f70, %f64;
	fma.rn.f32 	%f73, %f68, %f69, %f65;
	fma.rn.f32 	%f74, %f68, %f70, %f66;
	ld.shared.f32 	%f75, [%r6+20];
	ld.shared.f32 	%f76, [%r6+148];
	ld.shared.f32 	%f77, [%r39+640];
	ld.shared.f32 	%f78, [%r39+644];
	fma.rn.f32 	%f79, %f75, %f77, %f71;
	fma.rn.f32 	%f80, %f75, %f78, %f72;
	fma.rn.f32 	%f81, %f76, %f77, %f73;
	fma.rn.f32 	%f82, %f76, %f78, %f74;
	ld.shared.f32 	%f83, [%r6+24];
	ld.shared.f32 	%f84, [%r6+152];
	ld.shared.f32 	%f85, [%r39+768];
	ld.shared.f32 	%f86, [%r39+772];
	fma.rn.f32 	%f87, %f83, %f85, %f79;
	fma.rn.f32 	%f88, %f83, %f86, %f80;
	fma.rn.f32 	%f89, %f84, %f85, %f81;
	fma.rn.f32 	%f90, %f84, %f86, %f82;
	ld.shared.f32 	%f91, [%r6+28];
	ld.shared.f32 	%f92, [%r6+156];
	ld.shared.f32 	%f93, [%r39+896];
	ld.shared.f32 	%f94, [%r39+900];
	fma.rn.f32 	%f95, %f91, %f93, %f87;
	fma.rn.f32 	%f96, %f91, %f94, %f88;
	fma.rn.f32 	%f97, %f92, %f93, %f89;
	fma.rn.f32 	%f98, %f92, %f94, %f90;
	ld.shared.f32 	%f99, [%r6+32];
	ld.shared.f32 	%f100, [%r6+160];
	ld.shared.f32 	%f101, [%r39+1024];
	ld.shared.f32 	%f102, [%r39+1028];
	fma.rn.f32 	%f103, %f99, %f101, %f95;
	fma.rn.f32 	%f104, %f99, %f102, %f96;
	fma.rn.f32 	%f105, %f100, %f101, %f97;
	fma.rn.f32 	%f106, %f100, %f102, %f98;
	ld.shared.f32 	%f107, [%r6+36];
	ld.shared.f32 	%f108, [%r6+164];
	ld.shared.f32 	%f109, [%r39+1152];
	ld.shared.f32 	%f110, [%r39+1156];
	fma.rn.f32 	%f111, %f107, %f109, %f103;
	fma.rn.f32 	%f112, %f107, %f110, %f104;
	fma.rn.f32 	%f113, %f108, %f109, %f105;
	fma.rn.f32 	%f114, %f108, %f110, %f106;
	ld.shared.f32 	%f115, [%r6+40];
	ld.shared.f32 	%f116, [%r6+168];
	ld.shared.f32 	%f117, [%r39+1280];
	ld.shared.f32 	%f118, [%r39+1284];
	fma.rn.f32 	%f119, %f115, %f117, %f111;
	fma.rn.f32 	%f120, %f115, %f118, %f112;
	fma.rn.f32 	%f121, %f116, %f117, %f113;
	fma.rn.f32 	%f122, %f116, %f118, %f114;
	ld.shared.f32 	%f123, [%r6+44];
	ld.shared.f32 	%f124, [%r6+172];
	ld.shared.f32 	%f125, [%r39+1408];
	ld.shared.f32 	%f126, [%r39+1412];
	fma.rn.f32 	%f127, %f123, %f125, %f119;
	fma.rn.f32 	%f128, %f123, %f126, %f120;
	fma.rn.f32 	%f129, %f124, %f125, %f121;
	fma.rn.f32 	%f130, %f124, %f126, %f122;
	ld.shared.f32 	%f131, [%r6+48];
	ld.shared.f32 	%f132, [%r6+176];
	ld.shared.f32 	%f133, [%r39+1536];
	ld.shared.f32 	%f134, [%r39+1540];
	fma.rn.f32 	%f135, %f131, %f133, %f127;
	fma.rn.f32 	%f136, %f131, %f134, %f128;
	fma.rn.f32 	%f137, %f132, %f133, %f129;
	fma.rn.f32 	%f138, %f132, %f134, %f130;
	ld.shared.f32 	%f139, [%r6+52];
	ld.shared.f32 	%f140, [%r6+180];
	ld.shared.f32 	%f141, [%r39+1664];
	ld.shared.f32 	%f142, [%r39+1668];
	fma.rn.f32 	%f143, %f139, %f141, %f135;
	fma.rn.f32 	%f144, %f139, %f142, %f136;
	fma.rn.f32 	%f145, %f140, %f141, %f137;
	fma.rn.f32 	%f146, %f140, %f142, %f138;
	ld.shared.f32 	%f147, [%r6+56];
	ld.shared.f32 	%f148, [%r6+184];
	ld.shared.f32 	%f149, [%r39+1792];
	ld.shared.f32 	%f150, [%r39+1796];
	fma.rn.f32 	%f151, %f147, %f149, %f143;
	fma.rn.f32 	%f152, %f147, %f150, %f144;
	fma.rn.f32 	%f153, %f148, %f149, %f145;
	fma.rn.f32 	%f154, %f148, %f150, %f146;
	ld.shared.f32 	%f155, [%r6+60];
	ld.shared.f32 	%f156, [%r6+188];
	ld.shared.f32 	%f157, [%r39+1920];
	ld.shared.f32 	%f158, [%r39+1924];
	fma.rn.f32 	%f159, %f155, %f157, %f151;
	fma.rn.f32 	%f160, %f155, %f158, %f152;
	fma.rn.f32 	%f161, %f156, %f157, %f153;
	fma.rn.f32 	%f162, %f156, %f158, %f154;
	ld.shared.f32 	%f163, [%r6+64];
	ld.shared.f32 	%f164, [%r6+192];
	ld.shared.f32 	%f165, [%r39+2048];
	ld.shared.f32 	%f166, [%r39+2052];
	fma.rn.f32 	%f167, %f163, %f165, %f159;
	fma.rn.f32 	%f168, %f163, %f166, %f160;
	fma.rn.f32 	%f169, %f164, %f165, %f161;
	fma.rn.f32 	%f170, %f164, %f166, %f162;
	ld.shared.f32 	%f171, [%r6+68];
	ld.shared.f32 	%f172, [%r6+196];
	ld.shared.f32 	%f173, [%r39+2176];
	ld.shared.f32 	%f174, [%r39+2180];
	fma.rn.f32 	%f175, %f171, %f173, %f167;
	fma.rn.f32 	%f176, %f171, %f174, %f168;
	fma.rn.f32 	%f177, %f172, %f173, %f169;
	fma.rn.f32 	%f178, %f172, %f174, %f170;
	ld.shared.f32 	%f179, [%r6+72];
	ld.shared.f32 	%f180, [%r6+200];
	ld.shared.f32 	%f181, [%r39+2304];
	ld.shared.f32 	%f182, [%r39+2308];
	fma.rn.f32 	%f183, %f179, %f181, %f175;
	fma.rn.f32 	%f184, %f179, %f182, %f176;
	fma.rn.f32 	%f185, %f180, %f181, %f177;
	fma.rn.f32 	%f186, %f180, %f182, %f178;
	ld.shared.f32 	%f187, [%r6+76];
	ld.shared.f32 	%f188, [%r6+204];
	ld.shared.f32 	%f189, [%r39+2432];
	ld.shared.f32 	%f190, [%r39+2436];
	fma.rn.f32 	%f191, %f187, %f189, %f183;
	fma.rn.f32 	%f192, %f187, %f190, %f184;
	fma.rn.f32 	%f193, %f188, %f189, %f185;
	fma.rn.f32 	%f194, %f188, %f190, %f186;
	ld.shared.f32 	%f195, [%r6+80];
	ld.shared.f32 	%f196, [%r6+208];
	ld.shared.f32 	%f197, [%r39+2560];
	ld.shared.f32 	%f198, [%r39+2564];
	fma.rn.f32 	%f199, %f195, %f197, %f191;
	fma.rn.f32 	%f200, %f195, %f198, %f192;
	fma.rn.f32 	%f201, %f196, %f197, %f193;
	fma.rn.f32 	%f202, %f196, %f198, %f194;
	ld.shared.f32 	%f203, [%r6+84];
	ld.shared.f32 	%f204, [%r6+212];
	ld.shared.f32 	%f205, [%r39+2688];
	ld.shared.f32 	%f206, [%r39+2692];
	fma.rn.f32 	%f207, %f203, %f205, %f199;
	fma.rn.f32 	%f208, %f203, %f206, %f200;
	fma.rn.f32 	%f209, %f204, %f205, %f201;
	fma.rn.f32 	%f210, %f204, %f206, %f202;
	ld.shared.f32 	%f211, [%r6+88];
	ld.shared.f32 	%f212, [%r6+216];
	ld.shared.f32 	%f213, [%r39+2816];
	ld.shared.f32 	%f214, [%r39+2820];
	fma.rn.f32 	%f215, %f211, %f213, %f207;
	fma.rn.f32 	%f216, %f211, %f214, %f208;
	fma.rn.f32 	%f217, %f212, %f213, %f209;
	fma.rn.f32 	%f218, %f212, %f214, %f210;
	ld.shared.f32 	%f219, [%r6+92];
	ld.shared.f32 	%f220, [%r6+220];
	ld.shared.f32 	%f221, [%r39+2944];
	ld.shared.f32 	%f222, [%r39+2948];
	fma.rn.f32 	%f223, %f219, %f221, %f215;
	fma.rn.f32 	%f224, %f219, %f222, %f216;
	fma.rn.f32 	%f225, %f220, %f221, %f217;
	fma.rn.f32 	%f226, %f220, %f222, %f218;
	ld.shared.f32 	%f227, [%r6+96];
	ld.shared.f32 	%f228, [%r6+224];
	ld.shared.f32 	%f229, [%r39+3072];
	ld.shared.f32 	%f230, [%r39+3076];
	fma.rn.f32 	%f231, %f227, %f229, %f223;
	fma.rn.f32 	%f232, %f227, %f230, %f224;
	fma.rn.f32 	%f233, %f228, %f229, %f225;
	fma.rn.f32 	%f234, %f228, %f230, %f226;
	ld.shared.f32 	%f235, [%r6+100];
	ld.shared.f32 	%f236, [%r6+228];
	ld.shared.f32 	%f237, [%r39+3200];
	ld.shared.f32 	%f238, [%r39+3204];
	fma.rn.f32 	%f239, %f235, %f237, %f231;
	fma.rn.f32 	%f240, %f235, %f238, %f232;
	fma.rn.f32 	%f241, %f236, %f237, %f233;
	fma.rn.f32 	%f242, %f236, %f238, %f234;
	ld.shared.f32 	%f243, [%r6+104];
	ld.shared.f32 	%f244, [%r6+232];
	ld.shared.f32 	%f245, [%r39+3328];
	ld.shared.f32 	%f246, [%r39+3332];
	fma.rn.f32 	%f247, %f243, %f245, %f239;
	fma.rn.f32 	%f248, %f243, %f246, %f240;
	fma.rn.f32 	%f249, %f244, %f245, %f241;
	fma.rn.f32 	%f250, %f244, %f246, %f242;
	ld.shared.f32 	%f251, [%r6+108];
	ld.shared.f32 	%f252, [%r6+236];
	ld.shared.f32 	%f253, [%r39+3456];
	ld.shared.f32 	%f254, [%r39+3460];
	fma.rn.f32 	%f255, %f251, %f253, %f247;
	fma.rn.f32 	%f256, %f251, %f254, %f248;
	fma.rn.f32 	%f257, %f252, %f253, %f249;
	fma.rn.f32 	%f258, %f252, %f254, %f250;
	ld.shared.f32 	%f259, [%r6+112];
	ld.shared.f32 	%f260, [%r6+240];
	ld.shared.f32 	%f261, [%r39+3584];
	ld.shared.f32 	%f262, [%r39+3588];
	fma.rn.f32 	%f263, %f259, %f261, %f255;
	fma.rn.f32 	%f264, %f259, %f262, %f256;
	fma.rn.f32 	%f265, %f260, %f261, %f257;
	fma.rn.f32 	%f266, %f260, %f262, %f258;
	ld.shared.f32 	%f267, [%r6+116];
	ld.shared.f32 	%f268, [%r6+244];
	ld.shared.f32 	%f269, [%r39+3712];
	ld.shared.f32 	%f270, [%r39+3716];
	fma.rn.f32 	%f271, %f267, %f269, %f263;
	fma.rn.f32 	%f272, %f267, %f270, %f264;
	fma.rn.f32 	%f273, %f268, %f269, %f265;
	fma.rn.f32 	%f274, %f268, %f270, %f266;
	ld.shared.f32 	%f275, [%r6+120];
	ld.shared.f32 	%f276, [%r6+248];
	ld.shared.f32 	%f277, [%r39+3840];
	ld.shared.f32 	%f278, [%r39+3844];
	fma.rn.f32 	%f279, %f275, %f277, %f271;
	fma.rn.f32 	%f280, %f275, %f278, %f272;
	fma.rn.f32 	%f281, %f276, %f277, %f273;
	fma.rn.f32 	%f282, %f276, %f278, %f274;
	ld.shared.f32 	%f283, [%r6+124];
	ld.shared.f32 	%f284, [%r6+252];
	ld.shared.f32 	%f285, [%r39+3968];
	ld.shared.f32 	%f286, [%r39+3972];
	fma.rn.f32 	%f299, %f283, %f285, %f279;
	fma.rn.f32 	%f300, %f283, %f286, %f280;
	fma.rn.f32 	%f301, %f284, %f285, %f281;
	fma.rn.f32 	%f302, %f284, %f286, %f282;
	bar.sync 	0;
	add.s64 	%rd46, %rd46, 1;
	add.s32 	%r50, %r50, 32;
	add.s32 	%r49, %r36, 32;
	setp.gt.u64 	%p14, %rd7, %rd46;
	@%p14 bra 	$L__BB0_2;
$L__BB0_11:
	shl.b32 	%r40, %r2, 1;
	add.s32 	%r41, %r3, %r40;
	shl.b32 	%r43, %r1, 1;
	add.s32 	%r44, %r4, %r43;
	cvt.u64.u32 	%rd13, %r41;
	setp.le.u64 	%p15, %rd19, %rd13;
	cvt.s64.s32 	%rd14, %r44;
	setp.le.u64 	%p16, %rd20, %rd14;
	or.pred  	%p17, %p15, %p16;
	@%p17 bra 	$L__BB0_17;
	ld.param.u64 	%rd45, [_Z23matmul_kernel_optimizedPKfS0_Pfmmm_param_2];
	cvt.u32.u64 	%r45, %rd14;
	mad.lo.s64 	%rd40, %rd20, %rd13, %rd14;
	cvta.to.global.u64 	%rd41, %rd45;
	shl.b64 	%rd42, %rd40, 2;
	add.s64 	%rd15, %rd41, %rd42;
	st.global.f32 	[%rd15], %f299;
	add.s32 	%r46, %r45, 1;
	cvt.s64.s32 	%rd16, %r46;
	setp.le.u64 	%p18, %rd20, %rd16;
	@%p18 bra 	$L__BB0_14;
	st.global.f32 	[%rd15+4], %f300;
$L__BB0_14:
	cvt.u32.u64 	%r47, %rd13;
	add.s32 	%r48, %r47, 1;
	cvt.u64.u32 	%rd43, %r48;
	setp.le.u64 	%p19, %rd19, %rd43;
	@%p19 bra 	$L__BB0_17;
	setp.le.u64 	%p20, %rd20, %rd16;
	shl.b64 	%rd44, %rd20, 2;
	add.s64 	%rd17, %rd15, %rd44;
	st.global.f32 	[%rd17], %f301;
	@%p20 bra 	$L__BB0_17;
	st.global.f32 	[%rd17+4], %f302;
$L__BB0_17:
	ret;

}


// ===== COMPILED SASS (sm_100) =====

	.target	sm_100

	.elftype	@"ET_EXEC"


//--------------------- .note.nv.tkinfo           --------------------------
	.section	.note.nv.tkinfo,"",@"SHT_NOTE"
	.sectionflags	@"SHF_NOTE_NV_TKINFO"
	.tkinfo
        /*0018*/ 	.word	0x00000002
        /*0030*/ 	.string	""
        /*0030*/ 	.string	"ptxas"
        /*0030*/ 	.string	"Cuda compilation tools, release 13.0, V13.0.88"
        /*0030*/ 	.string	"Build cuda_13.0.r13.0/compiler.36424714_0"
        /*0030*/ 	.string	"-arch sm_100 -m 64 "



//--------------------- .note.nv.cuinfo           --------------------------
	.section	.note.nv.cuinfo,"",@"SHT_NOTE"
	.sectionflags	@"SHF_NOTE_NV_CUINFO"
        /*0018*/ 	.short	0x0002
        /*001a*/ 	.short	0x0064
        /*001c*/ 	.short	0x0082
	.zero		2


//--------------------- .nv.info                  --------------------------
	.section	.nv.info,"",@"SHT_CUDA_INFO"
	.align	4


	//----- nvinfo : EIATTR_REGCOUNT
	.align		4
        /*0000*/ 	.byte	0x04, 0x2f
        /*0002*/ 	.short	(.L_1 - .L_0)
	.align		4
.L_0:
        /*0004*/ 	.word	index@(_Z23matmul_kernel_optimizedPKfS0_Pfmmm)
        /*0008*/ 	.word	0x00000020


	//----- nvinfo : EIATTR_FRAME_SIZE
	.align		4
.L_1:
        /*000c*/ 	.byte	0x04, 0x11
        /*000e*/ 	.short	(.L_3 - .L_2)
	.align		4
.L_2:
        /*0010*/ 	.word	index@(_Z23matmul_kernel_optimizedPKfS0_Pfmmm)
        /*0014*/ 	.word	0x00000000


	//----- nvinfo : EIATTR_MIN_STACK_SIZE
	.align		4
.L_3:
        /*0018*/ 	.byte	0x04, 0x12
        /*001a*/ 	.short	(.L_5 - .L_4)
	.align		4
.L_4:
        /*001c*/ 	.word	index@(_Z23matmul_kernel_optimizedPKfS0_Pfmmm)
        /*0020*/ 	.word	0x00000000
.L_5:


//--------------------- .nv.compat                --------------------------
	.section	.nv.compat,"",@"SHT_CUDA_COMPAT_INFO"
	.align	4
        /*0000*/ 	.byte	0x02, 0x09, 0x00, 0x00, 0x02, 0x02, 0x01, 0x00, 0x02, 0x05, 0x05, 0x00, 0x03, 0x07, 0x01, 0x01
        /*0010*/ 	.byte	0x02, 0x03, 0x00, 0x00, 0x02, 0x06, 0x01, 0x00, 0x04, 0x0b, 0x08, 0x00, 0x09, 0x00, 0x00, 0x00
        /*0020*/ 	.byte	0x00, 0x00, 0x00, 0x00


//--------------------- .nv.info._Z23matmul_kernel_optimizedPKfS0_Pfmmm --------------------------
	.section	.nv.info._Z23matmul_kernel_optimizedPKfS0_Pfmmm,"",@"SHT_CUDA_INFO"
	.sectionflags	@""
	.align	4


	//----- nvinfo : EIATTR_CUDA_API_VERSION
	.align		4
        /*0000*/ 	.byte	0x04, 0x37
        /*0002*/ 	.short	(.L_7 - .L_6)
.L_6:
        /*0004*/ 	.word	0x00000082


	//----- nvinfo : EIATTR_KPARAM_INFO
	.align		4
.L_7:
        /*0008*/ 	.byte	0x04, 0x17
        /*000a*/ 	.short	(.L_9 - .L_8)
.L_8:
        /*000c*/ 	.word	0x00000000
        /*0010*/ 	.short	0x0005
        /*0012*/ 	.short	0x0028
        /*0014*/ 	.byte	0x00, 0xf0, 0x21, 0x00


	//----- nvinfo : EIATTR_KPARAM_INFO
	.align		4
.L_9:
        /*0018*/ 	.byte	0x04, 0x17
        /*001a*/ 	.short	(.L_11 - .L_10)
.L_10:
        /*001c*/ 	.word	0x00000000
        /*0020*/ 	.short	0x0004
        /*0022*/ 	.short	0x0020
        /*0024*/ 	.byte	0x00, 0xf0, 0x21, 0x00


	//----- nvinfo : EIATTR_KPARAM_INFO
	.align		4
.L_11:
        /*0028*/ 	.byte	0x04, 0x17
        /*002a*/ 	.short	(.L_13 - .L_12)
.L_12:
        /*002c*/ 	.word	0x00000000
        /*0030*/ 	.short	0x0003
        /*0032*/ 	.short	0x0018
        /*0034*/ 	.byte	0x00, 0xf0, 0x21, 0x00


	//----- nvinfo : EIATTR_KPARAM_INFO
	.align		4
.L_13:
        /*0038*/ 	.byte	0x04, 0x17
        /*003a*/ 	.short	(.L_15 - .L_14)
.L_14:
        /*003c*/ 	.word	0x00000000
        /*0040*/ 	.short	0x0002
        /*0042*/ 	.short	0x0010
        /*0044*/ 	.byte	0x00, 0xf5, 0x21, 0x00


	//----- nvinfo : EIATTR_KPARAM_INFO
	.align		4
.L_15:
        /*0048*/ 	.byte	0x04, 0x17
        /*004a*/ 	.short	(.L_17 - .L_16)
.L_16:
        /*004c*/ 	.word	0x00000000
        /*0050*/ 	.short	0x0001
        /*0052*/ 	.short	0x0008
        /*0054*/ 	.byte	0x00, 0xf5, 0x21, 0x00


	//----- nvinfo : EIATTR_KPARAM_INFO
	.align		4
.L_17:
        /*0058*/ 	.byte	0x04, 0x17
        /*005a*/ 	.short	(.L_19 - .L_18)
.L_18:
        /*005c*/ 	.word	0x00000000
        /*0060*/ 	.short	0x0000
        /*0062*/ 	.short	0x0000
        /*0064*/ 	.byte	0x00, 0xf5, 0x21, 0x00


	//----- nvinfo : EIATTR_SPARSE_MMA_MASK
	.align		4
.L_19:
        /*0068*/ 	.byte	0x03, 0x50
        /*006a*/ 	.short	0x0000


	//----- nvinfo : EIATTR_MAXREG_COUNT
	.align		4
        /*006c*/ 	.byte	0x03, 0x1b
        /*006e*/ 	.short	0x00ff


	//----- nvinfo : EIATTR_NUM_BARRIERS
	.align		4
        /*0070*/ 	.byte	0x02, 0x4c
        /*0072*/ 	.byte	0x01
	.zero		1


	//----- nvinfo : EIATTR_MERCURY_ISA_VERSION
	.align		4
        /*0074*/ 	.byte	0x03, 0x5f
        /*0076*/ 	.short	0x0101


	//----- nvinfo : EIATTR_VRC_CTA_INIT_COUNT
	.align		4
        /*0078*/ 	.byte	0x02, 0x4a
	.zero		1
	.zero		1


	//----- nvinfo : EIATTR_EXIT_INSTR_OFFSETS
	.align		4
        /*007c*/ 	.byte	0x04, 0x1c
        /*007e*/ 	.short	(.L_21 - .L_20)


	//   ....[0]....
.L_20:
        /*0080*/ 	.word	0x000012e0


	//   ....[1]....
        /*0084*/ 	.word	0x000013d0


	//   ....[2]....
        /*0088*/ 	.word	0x00001410


	//   ....[3]....
        /*008c*/ 	.word	0x00001430


	//----- nvinfo : EIATTR_CBANK_PARAM_SIZE
	.align		4
.L_21:
        /*0090*/ 	.byte	0x03, 0x19
        /*0092*/ 	.short	0x0030


	//----- nvinfo : EIATTR_PARAM_CBANK
	.align		4
        /*0094*/ 	.byte	0x04, 0x0a
        /*0096*/ 	.short	(.L_23 - .L_22)
	.align		4
.L_22:
        /*0098*/ 	.word	index@(.nv.constant0._Z23matmul_kernel_optimizedPKfS0_Pfmmm)
        /*009c*/ 	.short	0x0380
        /*009e*/ 	.short	0x0030


	//----- nvinfo : EIATTR_SW_WAR
	.align		4
.L_23:
        /*00a0*/ 	.byte	0x04, 0x36
        /*00a2*/ 	.short	(.L_25 - .L_24)
.L_24:
        /*00a4*/ 	.word	0x00000008
.L_25:


//--------------------- .nv.callgraph             --------------------------
	.section	.nv.callgraph,"",@"SHT_CUDA_CALLGRAPH"
	.align	4
	.sectionentsize	8
	.align		4
        /*0000*/ 	.word	0x00000000
	.align		4
        /*0004*/ 	.word	0xffffffff
	.align		4
        /*0008*/ 	.word	0x00000000
	.align		4
        /*000c*/ 	.word	0xfffffffe
	.align		4
        /*0010*/ 	.word	0x00000000
	.align		4
        /*0014*/ 	.word	0xfffffffd
	.align		4
        /*0018*/ 	.word	0x00000000
	.align		4
        /*001c*/ 	.word	0xfffffffc


//--------------------- .text._Z23matmul_kernel_optimizedPKfS0_Pfmmm --------------------------
	.section	.text._Z23matmul_kernel_optimizedPKfS0_Pfmmm,"ax",@progbits
	.align	128
        .global         _Z23matmul_kernel_optimizedPKfS0_Pfmmm
        .type           _Z23matmul_kernel_optimizedPKfS0_Pfmmm,@function
        .size           _Z23matmul_kernel_optimizedPKfS0_Pfmmm,(.L_x_3 - _Z23matmul_kernel_optimizedPKfS0_Pfmmm)
        .other          _Z23matmul_kernel_optimizedPKfS0_Pfmmm,@"STO_CUDA_ENTRY STV_DEFAULT"
_Z23matmul_kernel_optimizedPKfS0_Pfmmm:
.text._Z23matmul_kernel_optimizedPKfS0_Pfmmm:
[----:B------:R-:W-:Y:S01]  /*0000*/  LDC R1, c[0x0][0x37c] ;  /* 0x0000df00ff017b82 */ /* 0x000fe20000000800 */
[----:B------:R-:W0:Y:S07]  /*0010*/  LDCU.64 UR4, c[0x0][0x3a8] ;  /* 0x00007500ff0477ac */ /* 0x000e2e0008000a00 */
[----:B------:R-:W1:Y:S01]  /*0020*/  S2UR UR6, SR_CTAID.Y ;  /* 0x00000000000679c3 */ /* 0x000e620000002600 */
[----:B------:R-:W2:Y:S01]  /*0030*/  S2R R0, SR_TID.X ;  /* 0x0000000000007919 */ /* 0x000ea20000002100 */
[----:B------:R-:W-:Y:S01]  /*0040*/  HFMA2 R23, -RZ, RZ, 0, 0 ;  /* 0x00000000ff177431 */ /* 0x000fe200000001ff */
[----:B------:R-:W-:-:S02]  /*0050*/  CS2R R10, SRZ ;  /* 0x00000000000a7805 */ /* 0x000fc4000001ff00 */
[----:B------:R-:W-:Y:S01]  /*0060*/  MOV R27, RZ ;  /* 0x000000ff001b7202 */ /* 0x000fe20000000f00 */
[----:B------:R-:W3:Y:S01]  /*0070*/  S2R R3, SR_TID.Y ;  /* 0x0000000000037919 */ /* 0x000ee20000002200 */
[----:B------:R-:W4:Y:S01]  /*0080*/  LDCU.64 UR14, c[0x0][0x358] ;  /* 0x00006b00ff0e77ac */ /* 0x000f220008000a00 */
[----:B------:R-:W5:Y:S01]  /*0090*/  S2UR UR7, SR_CTAID.X ;  /* 0x00000000000779c3 */ /* 0x000f620000002500 */
[----:B0-----:R-:W-:-:S04]  /*00a0*/  UIADD3 UR9, UP0, UPT, UR4, 0x1f, URZ ;  /* 0x0000001f04097890 */ /* 0x001fc8000ff1e0ff */
[----:B------:R-:W-:Y:S02]  /*00b0*/  UIADD3.X UR10, UPT, UPT, URZ, UR5, URZ, UP0, !UPT ;  /* 0x00000005ff0a7290 */ /* 0x000fe400087fe4ff */
[----:B------:R-:W-:Y:S02]  /*00c0*/  UISETP.GE.U32.AND UP0, UPT, UR9, 0x20, UPT ;  /* 0x000000200900788c */ /* 0x000fe4000bf06070 */
[----:B-1----:R-:W-:Y:S02]  /*00d0*/  USHF.L.U32 UR6, UR6, 0x5, URZ ;  /* 0x0000000506067899 */ /* 0x002fe400080006ff */
[----:B------:R-:W-:Y:S02]  /*00e0*/  UISETP.GE.U32.AND.EX UP0, UPT, UR10, URZ, UPT, UP0 ;  /* 0x000000ff0a00728c */ /* 0x000fe4000bf06100 */
[----:B-----5:R-:W-:-:S07]  /*00f0*/  USHF.L.U32 UR7, UR7, 0x5, URZ ;  /* 0x0000000507077899 */ /* 0x020fce00080006ff */
[----:B--2-4-:R-:W-:Y:S05]  /*0100*/  BRA.U !UP0, `(.L_x_0) ;  /* 0x0000001108507547 */ /* 0x014fea000b800000 */
[----:B------:R-:W0:Y:S01]  /*0110*/  S2UR UR8, SR_CgaCtaId ;  /* 0x00000000000879c3 */ /* 0x000e220000008800 */
[----:B------:R-:W-:Y:S01]  /*0120*/  UMOV UR4, 0x400 ;  /* 0x0000040000047882 */ /* 0x000fe20000000000 */
[----:B------:R-:W-:Y:S01]  /*0130*/  SHF.L.U32 R22, R0, 0x1, RZ ;  /* 0x0000000100167819 */ /* 0x000fe200000006ff */
[----:B------:R-:W-:Y:S01]  /*0140*/  UIADD3 UR5, UPT, UPT, UR4, 0x1000, URZ ;  /* 0x0000100004057890 */ /* 0x000fe2000fffe0ff */
[----:B---3--:R-:W-:Y:S02]  /*0150*/  LEA R20, R3, 0x1, 0x1 ;  /* 0x0000000103147811 */ /* 0x008fe400078e08ff */
[----:B------:R-:W-:Y:S02]  /*0160*/  CS2R R10, SRZ ;  /* 0x00000000000a7805 */ /* 0x000fe4000001ff00 */
[----:B------:R-:W-:Y:S01]  /*0170*/  MOV R27, RZ ;  /* 0x000000ff001b7202 */ /* 0x000fe20000000f00 */
[----:B------:R-:W-:Y:S01]  /*0180*/  USHF.R.U64 UR9, UR9, 0x5, UR10 ;  /* 0x0000000509097899 */ /* 0x000fe2000800120a */
[----:B------:R-:W-:Y:S01]  /*0190*/  MOV R23, RZ ;  /* 0x000000ff00177202 */ /* 0x000fe20000000f00 */
[----:B------:R-:W-:Y:S01]  /*01a0*/  USHF.R.U32.HI UR10, URZ, 0x5, UR10 ;  /* 0x00000005ff0a7899 */ /* 0x000fe2000801160a */
[----:B------:R-:W-:Y:S01]  /*01b0*/  IADD3 R28, PT, PT, R22, UR7, RZ ;  /* 0x00000007161c7c10 */ /* 0x000fe2000fffe0ff */
[----:B------:R-:W1:Y:S01]  /*01c0*/  LDCU.64 UR20, c[0x0][0x3a8] ;  /* 0x00007500ff1477ac */ /* 0x000e620008000a00 */
[----:B------:R-:W2:Y:S01]  /*01d0*/  LDCU.64 UR16, c[0x0][0x398] ;  /* 0x00007300ff1077ac */ /* 0x000ea20008000a00 */
[----:B------:R-:W3:Y:S01]  /*01e0*/  LDCU.64 UR18, c[0x0][0x3a0] ;  /* 0x00007400ff1277ac */ /* 0x000ee20008000a00 */
[----:B0-----:R-:W-:-:S02]  /*01f0*/  ULEA UR5, UR8, UR5, 0x18 ;  /* 0x0000000508057291 */ /* 0x001fc4000f8ec0ff */
[----:B------:R-:W-:-:S04]  /*0200*/  ULEA UR4, UR8, UR4, 0x18 ;  /* 0x0000000408047291 */ /* 0x000fc8000f8ec0ff */
[C---:B------:R-:W-:Y:S02]  /*0210*/  LEA R5, R3.reuse, UR5, 0x8 ;  /* 0x0000000503057c11 */ /* 0x040fe4000f8e40ff */
[----:B------:R-:W-:Y:S01]  /*0220*/  LEA R21, R3, UR4, 0x8 ;  /* 0x0000000403157c11 */ /* 0x000fe2000f8e40ff */
[----:B------:R-:W-:Y:S01]  /*0230*/  UMOV UR4, URZ ;  /* 0x000000ff00047c82 */ /* 0x000fe20008000000 */
[C---:B------:R-:W-:Y:S02]  /*0240*/  LEA R26, R0.reuse, R5, 0x3 ;  /* 0x00000005001a7211 */ /* 0x040fe400078e18ff */
[----:B------:R-:W-:Y:S01]  /*0250*/  LEA R2, R0, UR5, 0x3 ;  /* 0x0000000500027c11 */ /* 0x000fe2000f8e18ff */
[----:B-123--:R-:W-:-:S06]  /*0260*/  UMOV UR5, URZ ;  /* 0x000000ff00057c82 */ /* 0x00efcc0008000000 */
.L_x_1:
[----:B------:R-:W-:Y:S02]  /*0270*/  ISETP.GE.U32.AND P0, PT, R22, UR20, PT ;  /* 0x0000001416007c0c */ /* 0x000fe4000bf06070 */
[----:B------:R-:W-:Y:S02]  /*0280*/  CS2R R24, SRZ ;  /* 0x0000000000187805 */ /* 0x000fe4000001ff00 */
[----:B------:R-:W-:Y:S02]  /*0290*/  LEA R19, R3, UR6, 0x1 ;  /* 0x0000000603137c11 */ /* 0x000fe4000f8e08ff */
[----:B------:R-:W-:Y:S02]  /*02a0*/  ISETP.GE.U32.AND.EX P2, PT, RZ, UR21, PT, P0 ;  /* 0x00000015ff007c0c */ /* 0x000fe4000bf46100 */
[C---:B------:R-:W-:Y:S02]  /*02b0*/  ISETP.GE.U32.AND P0, PT, R19.reuse, UR16, PT ;  /* 0x0000001013007c0c */ /* 0x040fe4000bf06070 */
[----:B------:R-:W-:-:S02]  /*02c0*/  IADD3 R17, PT, PT, R19, 0x1, RZ ;  /* 0x0000000113117810 */ /* 0x000fc40007ffe0ff */
[----:B------:R-:W-:Y:S02]  /*02d0*/  ISETP.GE.U32.OR.EX P0, PT, RZ, UR17, P2, P0 ;  /* 0x00000011ff007c0c */ /* 0x000fe40009706500 */
[----:B------:R-:W-:Y:S02]  /*02e0*/  ISETP.GE.U32.AND P1, PT, R17, UR16, PT ;  /* 0x0000001011007c0c */ /* 0x000fe4000bf26070 */
[----:B------:R-:W-:Y:S02]  /*02f0*/  ISETP.GE.U32.AND P3, PT, R28, UR18, PT ;  /* 0x000000121c007c0c */ /* 0x000fe4000bf66070 */
[----:B------:R-:W-:Y:S02]  /*0300*/  ISETP.GE.U32.OR.EX P1, PT, RZ, UR17, P2, P1 ;  /* 0x00000011ff007c0c */ /* 0x000fe40009726510 */
[----:B------:R-:W-:Y:S02]  /*0310*/  SHF.R.S32.HI R29, RZ, 0x1f, R28 ;  /* 0x0000001fff1d7819 */ /* 0x000fe4000001141c */
[----:B------:R-:W-:-:S02]  /*0320*/  IADD3 R13, PT, PT, R20, -0x1, RZ ;  /* 0xffffffff140d7810 */ /* 0x000fc40007ffe0ff */
[----:B------:R-:W-:Y:S01]  /*0330*/  ISETP.GE.U32.AND.EX P3, PT, R29, UR19, PT, P3 ;  /* 0x000000131d007c0c */ /* 0x000fe2000bf66130 */
[----:B------:R-:W0:Y:S01]  /*0340*/  @!P0 LDC.64 R6, c[0x0][0x380] ;  /* 0x0000e000ff068b82 */ /* 0x000e220000000a00 */
[----:B------:R-:W-:Y:S02]  /*0350*/  ISETP.GE.U32.AND P2, PT, R13, UR20, PT ;  /* 0x000000140d007c0c */ /* 0x000fe4000bf46070 */
[----:B------:R-:W-:Y:S02]  /*0360*/  @!P0 MOV R8, R22 ;  /* 0x0000001600088202 */ /* 0x000fe40000000f00 */
[----:B------:R-:W-:Y:S02]  /*0370*/  ISETP.GE.U32.OR.EX P2, PT, RZ, UR21, P3, P2 ;  /* 0x00000015ff007c0c */ /* 0x000fe40009f46520 */
[----:B------:R-:W-:Y:S01]  /*0380*/  @!P0 MOV R9, RZ ;  /* 0x000000ff00098202 */ /* 0x000fe20000000f00 */
[----:B------:R-:W1:Y:S01]  /*0390*/  @!P1 LDC.64 R4, c[0x0][0x380] ;  /* 0x0000e000ff049b82 */ /* 0x000e620000000a00 */
[----:B------:R-:W-:Y:S01]  /*03a0*/  ISETP.GE.U32.AND P4, PT, R20, UR20, PT ;  /* 0x0000001414007c0c */ /* 0x000fe2000bf86070 */
[----:B------:R-:W-:-:S03]  /*03b0*/  @!P0 IMAD.WIDE.U32 R14, R19, UR20, R8 ;  /* 0x00000014130e8c25 */ /* 0x000fc6000f8e0008 */
[----:B------:R-:W-:Y:S01]  /*03c0*/  ISETP.GE.U32.OR.EX P3, PT, RZ, UR21, P3, P4 ;  /* 0x00000015ff007c0c */ /* 0x000fe20009f66540 */
[----:B------:R-:W-:-:S04]  /*03d0*/  @!P0 IMAD R12, R19, UR21, R15 ;  /* 0x00000015130c8c24 */ /* 0x000fc8000f8e020f */
[----:B------:R-:W2:Y:S01]  /*03e0*/  @!P2 LDC.64 R8, c[0x0][0x388] ;  /* 0x0000e200ff08ab82 */ /* 0x000ea20000000a00 */
[C---:B0-----:R-:W-:Y:S02]  /*03f0*/  @!P0 LEA R18, P4, R14.reuse, R6, 0x2 ;  /* 0x000000060e128211 */ /* 0x041fe400078810ff */
[----:B------:R-:W-:Y:S02]  /*0400*/  @!P1 MOV R6, R22 ;  /* 0x0000001600069202 */ /* 0x000fe40000000f00 */
[----:B------:R-:W-:Y:S02]  /*0410*/  @!P0 LEA.HI.X R19, R14, R7, R12, 0x2, P4 ;  /* 0x000000070e138211 */ /* 0x000fe400020f140c */
[----:B------:R-:W-:-:S03]  /*0420*/  @!P1 MOV R7, RZ ;  /* 0x000000ff00079202 */ /* 0x000fc60000000f00 */
[----:B------:R-:W3:Y:S01]  /*0430*/  @!P0 LDG.E.64.CONSTANT R24, desc[UR14][R18.64] ;  /* 0x0000000e12188981 */ /* 0x000ee2000c1e9b00 */
[C---:B------:R-:W-:Y:S02]  /*0440*/  @!P1 IMAD.WIDE.U32 R14, R17.reuse, UR20, R6 ;  /* 0x00000014110e9c25 */ /* 0x040fe4000f8e0006 */
[----:B------:R-:W0:Y:S02]  /*0450*/  @!P3 LDC.64 R6, c[0x0][0x388] ;  /* 0x0000e200ff06bb82 */ /* 0x000e240000000a00 */
[----:B------:R-:W-:Y:S01]  /*0460*/  @!P1 IMAD R17, R17, UR21, R15 ;  /* 0x0000001511119c24 */ /* 0x000fe2000f8e020f */
[----:B-1----:R-:W-:-:S04]  /*0470*/  @!P1 LEA R16, P4, R14, R4, 0x2 ;  /* 0x000000040e109211 */ /* 0x002fc800078810ff */
[----:B------:R-:W-:Y:S01]  /*0480*/  @!P1 LEA.HI.X R17, R14, R5, R17, 0x2, P4 ;  /* 0x000000050e119211 */ /* 0x000fe200020f1411 */
[----:B------:R-:W-:-:S04]  /*0490*/  @!P2 IMAD.WIDE.U32 R4, R13, UR18, R28 ;  /* 0x000000120d04ac25 */ /* 0x000fc8000f8e001c */
[----:B------:R-:W-:Y:S01]  /*04a0*/  @!P2 IMAD R13, R13, UR19, R5 ;  /* 0x000000130d0dac24 */ /* 0x000fe2000f8e0205 */
[C---:B--2---:R-:W-:Y:S02]  /*04b0*/  @!P2 LEA R12, P4, R4.reuse, R8, 0x2 ;  /* 0x00000008040ca211 */ /* 0x044fe400078810ff */
[----:B------:R-:W-:Y:S02]  /*04c0*/  @!P3 MOV R8, R28 ;  /* 0x0000001c0008b202 */ /* 0x000fe40000000f00 */
[----:B------:R-:W-:Y:S02]  /*04d0*/  @!P2 LEA.HI.X R13, R4, R9, R13, 0x2, P4 ;  /* 0x00000009040da211 */ /* 0x000fe400020f140d */
[----:B------:R-:W-:-:S03]  /*04e0*/  @!P3 MOV R9, R29 ;  /* 0x0000001d0009b202 */ /* 0x000fc60000000f00 */
[----:B------:R-:W-:-:S04]  /*04f0*/  @!P3 IMAD.WIDE.U32 R8, R20, UR18, R8 ;  /* 0x000000121408bc25 */ /* 0x000fc8000f8e0008 */
[----:B------:R-:W-:Y:S01]  /*0500*/  @!P3 IMAD R9, R20, UR19, R9 ;  /* 0x000000131409bc24 */ /* 0x000fe2000f8e0209 */
[----:B0-----:R-:W-:Y:S01]  /*0510*/  @!P3 LEA R14, P0, R8, R6, 0x2 ;  /* 0x00000006080eb211 */ /* 0x001fe200078010ff */
[----:B------:R-:W-:-:S03]  /*0520*/  HFMA2 R6, -RZ, RZ, 0, 0 ;  /* 0x00000000ff067431 */ /* 0x000fc600000001ff */
[----:B------:R-:W-:Y:S01]  /*0530*/  @!P3 LEA.HI.X R15, R8, R7, R9, 0x2, P0 ;  /* 0x00000007080fb211 */ /* 0x000fe200000f1409 */
[----:B------:R-:W-:Y:S01]  /*0540*/  HFMA2 R8, -RZ, RZ, 0, 0 ;  /* 0x00000000ff087431 */ /* 0x000fe200000001ff */
[----:B------:R-:W-:Y:S02]  /*0550*/  CS2R R4, SRZ ;  /* 0x0000000000047805 */ /* 0x000fe4000001ff00 */
[----:B------:R-:W-:Y:S02]  /*0560*/  MOV R7, RZ ;  /* 0x000000ff00077202 */ /* 0x000fe40000000f00 */
[----:B------:R-:W-:Y:S02]  /*0570*/  MOV R9, RZ ;  /* 0x000000ff00097202 */ /* 0x000fe40000000f00 */
[----:B------:R0:W2:Y:S04]  /*0580*/  @!P1 LDG.E.64.CONSTANT R4, desc[UR14][R16.64] ;  /* 0x0000000e10049981 */ /* 0x0000a8000c1e9b00 */
[----:B------:R1:W4:Y:S04]  /*0590*/  @!P2 LDG.E.64.CONSTANT R6, desc[UR14][R12.64] ;  /* 0x0000000e0c06a981 */ /* 0x000328000c1e9b00 */
[----:B------:R-:W5:Y:S01]  /*05a0*/  @!P3 LDG.E.64.CONSTANT R8, desc[UR14][R14.64] ;  /* 0x0000000e0e08b981 */ /* 0x000f62000c1e9b00 */
[----:B------:R-:W1:Y:S01]  /*05b0*/  S2UR UR11, SR_CgaCtaId ;  /* 0x00000000000b79c3 */ /* 0x000e620000008800 */
[----:B------:R-:W-:Y:S01]  /*05c0*/  UMOV UR12, 0x400 ;  /* 0x00000400000c7882 */ /* 0x000fe20000000000 */
[----:B------:R-:W-:Y:S01]  /*05d0*/  UMOV UR8, 0x400 ;  /* 0x0000040000087882 */ /* 0x000fe20000000000 */
[----:B------:R-:W-:Y:S01]  /*05e0*/  UIADD3 UR12, UPT, UPT, UR12, 0x1000, URZ ;  /* 0x000010000c0c7890 */ /* 0x000fe2000fffe0ff */
[----:B0-----:R-:W-:-:S02]  /*05f0*/  LEA R17, R3, R0, 0x5 ;  /* 0x0000000003117211 */ /* 0x001fc400078e28ff */
[----:B------:R-:W-:Y:S02]  /*0600*/  LEA R16, R3, R0, 0x5 ;  /* 0x0000000003107211 */ /* 0x000fe400078e28ff */
[----:B-1----:R-:W-:Y:S01]  /*0610*/  LEA R12, R0, R21, 0x3 ;  /* 0x00000015000c7211 */ /* 0x002fe200078e18ff */
[----:B------:R-:W-:Y:S02]  /*0620*/  ULEA UR8, UR11, UR8, 0x18 ;  /* 0x000000080b087291 */ /* 0x000fe4000f8ec0ff */
[----:B------:R-:W-:-:S04]  /*0630*/  ULEA UR12, UR11, UR12, 0x18 ;  /* 0x0000000c0b0c7291 */ /* 0x000fc8000f8ec0ff */
[----:B------:R-:W-:Y:S02]  /*0640*/  LEA R17, R17, UR8, 0x3 ;  /* 0x0000000811117c11 */ /* 0x000fe4000f8e18ff */
[----:B------:R-:W-:-:S03]  /*0650*/  LEA R13, R16, UR12, 0x3 ;  /* 0x0000000c100d7c11 */ /* 0x000fc6000f8e18ff */
[----:B---3--:R-:W-:Y:S04]  /*0660*/  STS [R17], R24 ;  /* 0x0000001811007388 */ /* 0x008fe80000000800 */
[----:B------:R-:W-:Y:S04]  /*0670*/  STS [R12+0x4], R25 ;  /* 0x000004190c007388 */ /* 0x000fe80000000800 */
[----:B--2---:R-:W-:Y:S04]  /*0680*/  STS.64 [R12+0x80], R4 ;  /* 0x000080040c007388 */ /* 0x004fe80000000a00 */
[----:B----4-:R-:W-:Y:S04]  /*0690*/  STS [R13], R6 ;  /* 0x000000060d007388 */ /* 0x010fe80000000800 */
[----:B------:R-:W-:Y:S04]  /*06a0*/  STS [R26+0x4], R7 ;  /* 0x000004071a007388 */ /* 0x000fe80000000800 */
[----:B-----5:R-:W-:Y:S01]  /*06b0*/  STS.64 [R26+0x80], R8 ;  /* 0x000080081a007388 */ /* 0x020fe20000000a00 */
[----:B------:R-:W-:Y:S06]  /*06c0*/  BAR.SYNC.DEFER_BLOCKING 0x0 ;  /* 0x0000000000007b1d */ /* 0x000fec0000010000 */
[----:B------:R-:W-:Y:S04]  /*06d0*/  LDS.64 R8, [R2] ;  /* 0x0000000002087984 */ /* 0x000fe80000000a00 */
[----:B------:R-:W0:Y:S04]  /*06e0*/  LDS.128 R12, [R21] ;  /* 0x00000000150c7984 */ /* 0x000e280000000c00 */
[----:B------:R-:W1:Y:S04]  /*06f0*/  LDS.128 R16, [R21+0x80] ;  /* 0x0000800015107984 */ /* 0x000e680000000c00 */
[----:B------:R-:W2:Y:S04]  /*0700*/  LDS.64 R6, [R2+0x80] ;  /* 0x0000800002067984 */ /* 0x000ea80000000a00 */
[----:B------:R-:W3:Y:S04]  /*0710*/  LDS.64 R4, [R2+0x100] ;  /* 0x0001000002047984 */ /* 0x000ee80000000a00 */
[----:B------:R-:W4:Y:S01]  /*0720*/  LDS.64 R24, [R2+0x180] ;  /* 0x0001800002187984 */ /* 0x000f220000000a00 */
[CC--:B0-----:R-:W-:Y:S01]  /*0730*/  FFMA R23, R12.reuse, R8.reuse, R23 ;  /* 0x000000080c177223 */ /* 0x0c1fe20000000017 */
[-C--:B------:R-:W-:Y:S01]  /*0740*/  FFMA R10, R12, R9.reuse, R10 ;  /* 0x000000090c0a7223 */ /* 0x080fe2000000000a */
[C---:B-1----:R-:W-:Y:S01]  /*0750*/  FFMA R12, R16.reuse, R8, R11 ;  /* 0x00000008100c7223 */ /* 0x042fe2000000000b */
[----:B------:R-:W-:Y:S01]  /*0760*/  FFMA R16, R16, R9, R27 ;  /* 0x0000000910107223 */ /* 0x000fe2000000001b */
[C---:B--2---:R-:W-:Y:S01]  /*0770*/  FFMA R23, R6.reuse, R13, R23 ;  /* 0x0000000d06177223 */ /* 0x044fe20000000017 */
[----:B------:R-:W-:Y:S01]  /*0780*/  FFMA R13, R13, R7, R10 ;  /* 0x000000070d0d7223 */ /* 0x000fe2000000000a */
[----:B------:R-:W-:Y:S01]  /*0790*/  FFMA R9, R6, R17, R12 ;  /* 0x0000001106097223 */ /* 0x000fe2000000000c */
[----:B------:R-:W-:Y:S01]  /*07a0*/  FFMA R27, R17, R7, R16 ;  /* 0x00000007111b7223 */ /* 0x000fe20000000010 */
[----:B---3--:R-:W-:Y:S01]  /*07b0*/  FFMA R17, R4, R14, R23 ;  /* 0x0000000e04117223 */ /* 0x008fe20000000017 */
[-C--:B------:R-:W-:Y:S01]  /*07c0*/  FFMA R14, R14, R5.reuse, R13 ;  /* 0x000000050e0e7223 */ /* 0x080fe2000000000d */
[----:B------:R-:W-:Y:S01]  /*07d0*/  FFMA R16, R4, R18, R9 ;  /* 0x0000001204107223 */ /* 0x000fe20000000009 */
[----:B------:R-:W-:Y:S01]  /*07e0*/  LDS.64 R12, [R2+0x200] ;  /* 0x00020000020c7984 */ /* 0x000fe20000000a00 */
[----:B------:R-:W-:-:S03]  /*07f0*/  FFMA R27, R18, R5, R27 ;  /* 0x00000005121b7223 */ /* 0x000fc6000000001b */
[----:B------:R-:W0:Y:S04]  /*0800*/  LDS.128 R8, [R21+0x10] ;  /* 0x0000100015087984 */ /* 0x000e280000000c00 */
[----:B------:R-:W1:Y:S01]  /*0810*/  LDS.128 R4, [R21+0x90] ;  /* 0x0000900015047984 */ /* 0x000e620000000c00 */
[C---:B----4-:R-:W-:Y:S01]  /*0820*/  FFMA R23, R24.reuse, R15, R17 ;  /* 0x0000000f18177223 */ /* 0x050fe20000000011 */
[----:B------:R-:W-:Y:S02]  /*0830*/  FFMA R18, R15, R25, R14 ;  /* 0x000000190f127223 */ /* 0x000fe4000000000e */
[----:B------:R-:W2:Y:S01]  /*0840*/  LDS.64 R14, [R2+0x280] ;  /* 0x00028000020e7984 */ /* 0x000ea20000000a00 */
[----:B------:R-:W-:-:S03]  /*0850*/  FFMA R24, R24, R19, R16 ;  /* 0x0000001318187223 */ /* 0x000fc60000000010 */
[----:B------:R-:W3:Y:S01]  /*0860*/  LDS.64 R16, [R2+0x300] ;  /* 0x0003000002107984 */ /* 0x000ee20000000a00 */
[----:B------:R-:W-:Y:S01]  /*0870*/  FFMA R27, R19, R25, R27 ;  /* 0x00000019131b7223 */ /* 0x000fe2000000001b */
[-C--:B0-----:R-:W-:Y:S01]  /*0880*/  FFMA R23, R8, R12.reuse, R23 ;  /* 0x0000000c08177223 */ /* 0x081fe20000000017 */
[C---:B-1----:R-:W-:Y:S02]  /*0890*/  FFMA R12, R4.reuse, R12, R24 ;  /* 0x0000000c040c7223 */ /* 0x042fe40000000018 */
[----:B------:R-:W0:Y:S01]  /*08a0*/  LDS.64 R24, [R2+0x380] ;  /* 0x0003800002187984 */ /* 0x000e220000000a00 */
[-C--:B------:R-:W-:Y:S01]  /*08b0*/  FFMA R4, R4, R13.reuse, R27 ;  /* 0x0000000d04047223 */ /* 0x080fe2000000001b */
[----:B------:R-:W-:Y:S01]  /*08c0*/  FFMA R18, R8, R13, R18 ;  /* 0x0000000d08127223 */ /* 0x000fe20000000012 */
[C---:B--2---:R-:W-:Y:S01]  /*08d0*/  FFMA R13, R14.reuse, R5, R12 ;  /* 0x000000050e0d7223 */ /* 0x044fe2000000000c */
[----:B------:R-:W-:Y:S01]  /*08e0*/  FFMA R23, R14, R9, R23 ;  /* 0x000000090e177223 */ /* 0x000fe20000000017 */
[-C--:B------:R-:W-:Y:S01]  /*08f0*/  FFMA R5, R5, R15.reuse, R4 ;  /* 0x0000000f05057223 */ /* 0x080fe20000000004 */
[----:B------:R-:W-:Y:S01]  /*0900*/  FFMA R9, R9, R15, R18 ;  /* 0x0000000f09097223 */ /* 0x000fe20000000012 */
[C---:B---3--:R-:W-:Y:S01]  /*0910*/  FFMA R8, R16.reuse, R6, R13 ;  /* 0x0000000610087223 */ /* 0x048fe2000000000d */
[----:B------:R-:W-:Y:S01]  /*0920*/  FFMA R23, R16, R10, R23 ;  /* 0x0000000a10177223 */ /* 0x000fe20000000017 */
[-C--:B------:R-:W-:Y:S01]  /*0930*/  FFMA R6, R6, R17.reuse, R5 ;  /* 0x0000001106067223 */ /* 0x080fe20000000005 */
[----:B------:R-:W-:Y:S01]  /*0940*/  FFMA R10, R10, R17, R9 ;  /* 0x000000110a0a7223 */ /* 0x000fe20000000009 */
[----:B------:R-:W-:Y:S04]  /*0950*/  LDS.64 R4, [R2+0x400] ;  /* 0x0004000002047984 */ /* 0x000fe80000000a00 */
[----:B------:R-:W1:Y:S04]  /*0960*/  LDS.128 R12, [R21+0x20] ;  /* 0x00002000150c7984 */ /* 0x000e680000000c00 */
[----:B------:R-:W2:Y:S01]  /*0970*/  LDS.128 R16, [R21+0xa0] ;  /* 0x0000a00015107984 */ /* 0x000ea20000000c00 */
[C---:B0-----:R-:W-:Y:S01]  /*0980*/  FFMA R23, R24.reuse, R11, R23 ;  /* 0x0000000b18177223 */ /* 0x041fe20000000017 */
[----:B------:R-:W-:Y:S01]  /*0990*/  FFMA R10, R11, R25, R10 ;  /* 0x000000190b0a7223 */ /* 0x000fe2000000000a */
[----:B------:R-:W-:Y:S01]  /*09a0*/  FFMA R11, R24, R7, R8 ;  /* 0x00000007180b7223 */ /* 0x000fe20000000008 */
[----:B------:R-:W-:Y:S01]  /*09b0*/  FFMA R25, R7, R25, R6 ;  /* 0x0000001907197223 */ /* 0x000fe20000000006 */
[----:B------:R-:W-:Y:S04]  /*09c0*/  LDS.64 R8, [R2+0x500] ;  /* 0x0005000002087984 */ /* 0x000fe80000000a00 */
[----:B------:R-:W0:Y:S01]  /*09d0*/  LDS.64 R6, [R2+0x480] ;  /* 0x0004800002067984 */ /* 0x000e220000000a00 */
[CC--:B-1----:R-:W-:Y:S01]  /*09e0*/  FFMA R23, R12.reuse, R4.reuse, R23 ;  /* 0x000000040c177223 */ /* 0x0c2fe20000000017 */
[-C--:B------:R-:W-:Y:S01]  /*09f0*/  FFMA R10, R12, R5.reuse, R10 ;  /* 0x000000050c0a7223 */ /* 0x080fe2000000000a */
[C---:B--2---:R-:W-:Y:S01]  /*0a00*/  FFMA R4, R16.reuse, R4, R11 ;  /* 0x0000000410047223 */ /* 0x044fe2000000000b */
[----:B------:R-:W-:-:S02]  /*0a10*/  FFMA R16, R16, R5, R25 ;  /* 0x0000000510107223 */ /* 0x000fc40000000019 */
[----:B------:R-:W1:Y:S01]  /*0a20*/  LDS.64 R24, [R2+0x580] ;  /* 0x0005800002187984 */ /* 0x000e620000000a00 */
[C---:B0-----:R-:W-:Y:S01]  /*0a30*/  FFMA R23, R6.reuse, R13, R23 ;  /* 0x0000000d06177223 */ /* 0x041fe20000000017 */
[----:B------:R-:W-:Y:S01]  /*0a40*/  FFMA R13, R13, R7, R10 ;  /* 0x000000070d0d7223 */ /* 0x000fe2000000000a */
[----:B------:R-:W-:Y:S01]  /*0a50*/  FFMA R5, R6, R17, R4 ;  /* 0x0000001106057223 */ /* 0x000fe20000000004 */
[----:B------:R-:W-:Y:S01]  /*0a60*/  FFMA R11, R17, R7, R16 ;  /* 0x00000007110b7223 */ /* 0x000fe20000000010 */
[----:B------:R-:W-:Y:S01]  /*0a70*/  FFMA R17, R8, R14, R23 ;  /* 0x0000000e08117223 */ /* 0x000fe20000000017 */
[-C--:B------:R-:W-:Y:S01]  /*0a80*/  FFMA R14, R14, R9.reuse, R13 ;  /* 0x000000090e0e7223 */ /* 0x080fe2000000000d */
[----:B------:R-:W-:Y:S01]  /*0a90*/  FFMA R16, R8, R18, R5 ;  /* 0x0000001208107223 */ /* 0x000fe20000000005 */
[----:B------:R-:W-:Y:S04]  /*0aa0*/  LDS.64 R12, [R2+0x600] ;  /* 0x00060000020c7984 */ /* 0x000fe80000000a00 */
[----:B------:R-:W0:Y:S01]  /*0ab0*/  LDS.128 R4, [R21+0x30] ;  /* 0x0000300015047984 */ /* 0x000e220000000c00 */
[----:B------:R-:W-:Y:S01]  /*0ac0*/  FFMA R18, R18, R9, R11 ;  /* 0x0000000912127223 */ /* 0x000fe2000000000b */
[----:B-1----:R-:W-:-:S02]  /*0ad0*/  FFMA R17, R24, R15, R17 ;  /* 0x0000000f18117223 */ /* 0x002fc40000000011 */
[----:B------:R-:W1:Y:S01]  /*0ae0*/  LDS.128 R8, [R21+0xb0] ;  /* 0x0000b00015087984 */ /* 0x000e620000000c00 */
[----:B------:R-:W-:-:S03]  /*0af0*/  FFMA R23, R15, R25, R14 ;  /* 0x000000190f177223 */ /* 0x000fc6000000000e */
[----:B------:R-:W2:Y:S01]  /*0b00*/  LDS.64 R14, [R2+0x680] ;  /* 0x00068000020e7984 */ /* 0x000ea20000000a00 */
[----:B------:R-:W-:Y:S01]  /*0b10*/  FFMA R27, R24, R19, R16 ;  /* 0x00000013181b7223 */ /* 0x000fe20000000010 */
[----:B------:R-:W-:Y:S02]  /*0b20*/  FFMA R25, R19, R25, R18 ;  /* 0x0000001913197223 */ /* 0x000fe40000000012 */
[----:B------:R-:W3:Y:S01]  /*0b30*/  LDS.64 R18, [R2+0x700] ;  /* 0x0007000002127984 */ /* 0x000ee20000000a00 */
[----:B0-----:R-:W-:-:S03]  /*0b40*/  FFMA R24, R4, R12, R17 ;  /* 0x0000000c04187223 */ /* 0x001fc60000000011 */
[----:B------:R-:W0:Y:S01]  /*0b50*/  LDS.64 R16, [R2+0x780] ;  /* 0x0007800002107984 */ /* 0x000e220000000a00 */
        /* <DEDUP_REMOVED lines=10> */
[----:B------:R-:W-:Y:S01]  /*0c00*/  FFMA R10, R10, R19, R9 ;  /* 0x000000130a0a7223 */ /* 0x000fe20000000009 */
[----:B------:R-:W-:Y:S04]  /*0c10*/  LDS.128 R12, [R21+0x40] ;  /* 0x00004000150c7984 */ /* 0x000fe80000000c00 */
[----:B------:R-:W1:Y:S01]  /*0c20*/  LDS.64 R18, [R2+0x800] ;  /* 0x0008000002127984 */ /* 0x000e620000000a00 */
[----:B0-----:R-:W-:Y:S01]  /*0c30*/  FFMA R23, R16, R7, R23 ;  /* 0x0000000710177223 */ /* 0x001fe20000000017 */
[----:B------:R-:W-:-:S02]  /*0c40*/  FFMA R24, R7, R17, R24 ;  /* 0x0000001107187223 */ /* 0x000fc40000000018 */
[----:B------:R-:W0:Y:S01]  /*0c50*/  LDS.128 R4, [R21+0xc0] ;  /* 0x0000c00015047984 */ /* 0x000e220000000c00 */
[----:B------:R-:W-:Y:S01]  /*0c60*/  FFMA R25, R16, R11, R8 ;  /* 0x0000000b10197223 */ /* 0x000fe20000000008 */
[----:B------:R-:W-:Y:S02]  /*0c70*/  FFMA R17, R11, R17, R10 ;  /* 0x000000110b117223 */ /* 0x000fe4000000000a */
[----:B------:R-:W2:Y:S04]  /*0c80*/  LDS.64 R10, [R2+0x880] ;  /* 0x00088000020a7984 */ /* 0x000ea80000000a00 */
[----:B------:R-:W3:Y:S01]  /*0c90*/  LDS.64 R8, [R2+0x900] ;  /* 0x0009000002087984 */ /* 0x000ee20000000a00 */
[CC--:B-1----:R-:W-:Y:S01]  /*0ca0*/  FFMA R23, R12.reuse, R18.reuse, R23 ;  /* 0x000000120c177223 */ /* 0x0c2fe20000000017 */
[----:B------:R-:W-:Y:S01]  /*0cb0*/  FFMA R12, R12, R19, R24 ;  /* 0x000000130c0c7223 */ /* 0x000fe20000000018 */
[----:B0-----:R-:W-:-:S02]  /*0cc0*/  FFMA R18, R4, R18, R25 ;  /* 0x0000001204127223 */ /* 0x001fc40000000019 */
[----:B------:R-:W0:Y:S01]  /*0cd0*/  LDS.64 R24, [R2+0x980] ;  /* 0x0009800002187984 */ /* 0x000e220000000a00 */
        /* <DEDUP_REMOVED lines=17> */
[----:B------:R-:W0:Y:S04]  /*0df0*/  LDS.64 R6, [R2+0xa80] ;  /* 0x000a800002067984 */ /* 0x000e280000000a00 */
[----:B------:R-:W3:Y:S01]  /*0e00*/  LDS.64 R24, [R2+0xb80] ;  /* 0x000b800002187984 */ /* 0x000ee20000000a00 */
[CC--:B-1----:R-:W-:Y:S01]  /*0e10*/  FFMA R23, R16.reuse, R4.reuse, R23 ;  /* 0x0000000410177223 */ /* 0x0c2fe20000000017 */
[-C--:B------:R-:W-:Y:S01]  /*0e20*/  FFMA R14, R16, R5.reuse, R14 ;  /* 0x00000005100e7223 */ /* 0x080fe2000000000e */
[C---:B--2---:R-:W-:Y:S01]  /*0e30*/  FFMA R4, R8.reuse, R4, R15 ;  /* 0x0000000408047223 */ /* 0x044fe2000000000f */
[----:B------:R-:W-:Y:S01]  /*0e40*/  FFMA R8, R8, R5, R27 ;  /* 0x0000000508087223 */ /* 0x000fe2000000001b */
[C---:B0-----:R-:W-:Y:S01]  /*0e50*/  FFMA R23, R6.reuse, R17, R23 ;  /* 0x0000001106177223 */ /* 0x041fe20000000017 */
[----:B------:R-:W-:Y:S01]  /*0e60*/  FFMA R17, R17, R7, R14 ;  /* 0x0000000711117223 */ /* 0x000fe2000000000e */
[----:B------:R-:W-:Y:S01]  /*0e70*/  FFMA R5, R6, R9, R4 ;  /* 0x0000000906057223 */ /* 0x000fe20000000004 */
[----:B------:R-:W-:Y:S01]  /*0e80*/  FFMA R7, R9, R7, R8 ;  /* 0x0000000709077223 */ /* 0x000fe20000000008 */
[----:B------:R-:W-:-:S02]  /*0e90*/  FFMA R23, R12, R18, R23 ;  /* 0x000000120c177223 */ /* 0x000fc40000000017 */
[----:B------:R-:W-:Y:S01]  /*0ea0*/  FFMA R16, R12, R10, R5 ;  /* 0x0000000a0c107223 */ /* 0x000fe20000000005 */
[-C--:B------:R-:W-:Y:S01]  /*0eb0*/  FFMA R10, R10, R13.reuse, R7 ;  /* 0x0000000d0a0a7223 */ /* 0x080fe20000000007 */
[----:B------:R-:W-:Y:S01]  /*0ec0*/  FFMA R18, R18, R13, R17 ;  /* 0x0000000d12127223 */ /* 0x000fe20000000011 */
[----:B------:R-:W-:Y:S04]  /*0ed0*/  LDS.64 R8, [R2+0xc00] ;  /* 0x000c000002087984 */ /* 0x000fe80000000a00 */
[----:B------:R-:W0:Y:S04]  /*0ee0*/  LDS.128 R4, [R21+0x60] ;  /* 0x0000600015047984 */ /* 0x000e280000000c00 */
[----:B------:R-:W1:Y:S01]  /*0ef0*/  LDS.128 R12, [R21+0xe0] ;  /* 0x0000e000150c7984 */ /* 0x000e620000000c00 */
[C---:B---3--:R-:W-:Y:S01]  /*0f00*/  FFMA R23, R24.reuse, R19, R23 ;  /* 0x0000001318177223 */ /* 0x048fe20000000017 */
[----:B------:R-:W-:Y:S01]  /*0f10*/  FFMA R18, R19, R25, R18 ;  /* 0x0000001913127223 */ /* 0x000fe20000000012 */
[----:B------:R-:W-:Y:S01]  /*0f20*/  FFMA R19, R24, R11, R16 ;  /* 0x0000000b18137223 */ /* 0x000fe20000000010 */
[----:B------:R-:W-:Y:S01]  /*0f30*/  FFMA R25, R11, R25, R10 ;  /* 0x000000190b197223 */ /* 0x000fe2000000000a */
[----:B------:R-:W-:Y:S04]  /*0f40*/  LDS.64 R16, [R2+0xd00] ;  /* 0x000d000002107984 */ /* 0x000fe80000000a00 */
[----:B------:R-:W2:Y:S01]  /*0f50*/  LDS.64 R10, [R2+0xc80] ;  /* 0x000c8000020a7984 */ /* 0x000ea20000000a00 */
[-C--:B0-----:R-:W-:Y:S01]  /*0f60*/  FFMA R23, R4, R8.reuse, R23 ;  /* 0x0000000804177223 */ /* 0x081fe20000000017 */
[C---:B-1----:R-:W-:Y:S01]  /*0f70*/  FFMA R8, R12.reuse, R8, R19 ;  /* 0x000000080c087223 */ /* 0x042fe20000000013 */
[----:B------:R-:W-:-:S02]  /*0f80*/  FFMA R12, R12, R9, R25 ;  /* 0x000000090c0c7223 */ /* 0x000fc40000000019 */
[----:B------:R-:W0:Y:S01]  /*0f90*/  LDS.64 R24, [R2+0xd80] ;  /* 0x000d800002187984 */ /* 0x000e220000000a00 */
[----:B------:R-:W-:Y:S01]  /*0fa0*/  FFMA R18, R4, R9, R18 ;  /* 0x0000000904127223 */ /* 0x000fe20000000012 */
[----:B--2---:R-:W-:-:S03]  /*0fb0*/  FFMA R23, R10, R5, R23 ;  /* 0x000000050a177223 */ /* 0x004fc60000000017 */
[----:B------:R-:W-:Y:S01]  /*0fc0*/  FFMA R5, R5, R11, R18 ;  /* 0x0000000b05057223 */ /* 0x000fe20000000012 */
[----:B------:R-:W-:Y:S01]  /*0fd0*/  FFMA R9, R10, R13, R8 ;  /* 0x0000000d0a097223 */ /* 0x000fe20000000008 */
[----:B------:R-:W-:Y:S01]  /*0fe0*/  FFMA R19, R13, R11, R12 ;  /* 0x0000000b0d137223 */ /* 0x000fe2000000000c */
[----:B------:R-:W-:Y:S01]  /*0ff0*/  FFMA R13, R16, R6, R23 ;  /* 0x00000006100d7223 */ /* 0x000fe20000000017 */
[-C--:B------:R-:W-:Y:S01]  /*1000*/  FFMA R6, R6, R17.reuse, R5 ;  /* 0x0000001106067223 */ /* 0x080fe20000000005 */
[----:B------:R-:W-:Y:S01]  /*1010*/  FFMA R12, R16, R14, R9 ;  /* 0x0000000e100c7223 */ /* 0x000fe20000000009 */
[----:B------:R-:W-:Y:S01]  /*1020*/  LDS.64 R4, [R2+0xe00] ;  /* 0x000e000002047984 */ /* 0x000fe20000000a00 */
[----:B------:R-:W-:-:S03]  /*1030*/  FFMA R14, R14, R17, R19 ;  /* 0x000000110e0e7223 */ /* 0x000fc60000000013 */
[----:B------:R-:W1:Y:S04]  /*1040*/  LDS.128 R8, [R21+0x70] ;  /* 0x0000700015087984 */ /* 0x000e680000000c00 */
[----:B------:R-:W2:Y:S01]  /*1050*/  LDS.128 R16, [R21+0xf0] ;  /* 0x0000f00015107984 */ /* 0x000ea20000000c00 */
[C---:B0-----:R-:W-:Y:S01]  /*1060*/  FFMA R23, R24.reuse, R7, R13 ;  /* 0x0000000718177223 */ /* 0x041fe2000000000d */
[----:B------:R-:W-:Y:S02]  /*1070*/  FFMA R27, R7, R25, R6 ;  /* 0x00000019071b7223 */ /* 0x000fe40000000006 */
[----:B------:R-:W0:Y:S01]  /*1080*/  LDS.64 R6, [R2+0xe80] ;  /* 0x000e800002067984 */ /* 0x000e220000000a00 */
[----:B------:R-:W-:-:S03]  /*1090*/  FFMA R24, R24, R15, R12 ;  /* 0x0000000f18187223 */ /* 0x000fc6000000000c */
[----:B------:R-:W3:Y:S01]  /*10a0*/  LDS.64 R12, [R2+0xf00] ;  /* 0x000f0000020c7984 */ /* 0x000ee20000000a00 */
[----:B------:R-:W-:-:S03]  /*10b0*/  FFMA R25, R15, R25, R14 ;  /* 0x000000190f197223 */ /* 0x000fc6000000000e */
[----:B------:R-:W4:Y:S01]  /*10c0*/  LDS.64 R14, [R2+0xf80] ;  /* 0x000f8000020e7984 */ /* 0x000f220000000a00 */
[----:B------:R-:W-:-:S04]  /*10d0*/  UIADD3 UR4, UP0, UPT, UR4, 0x1, URZ ;  /* 0x0000000104047890 */ /* 0x000fc8000ff1e0ff */
[----:B------:R-:W-:Y:S01]  /*10e0*/  UIADD3.X UR5, UPT, UPT, URZ, UR5, URZ, UP0, !UPT ;  /* 0x00000005ff057290 */ /* 0x000fe200087fe4ff */
[CC--:B-1----:R-:W-:Y:S01]  /*10f0*/  FFMA R23, R8.reuse, R4.reuse, R23 ;  /* 0x0000000408177223 */ /* 0x0c2fe20000000017 */
[----:B------:R-:W-:Y:S01]  /*1100*/  UISETP.GT.U32.AND UP0, UPT, UR9, UR4, UPT ;  /* 0x000000040900728c */ /* 0x000fe2000bf04070 */
[-C--:B------:R-:W-:Y:S01]  /*1110*/  FFMA R8, R8, R5.reuse, R27 ;  /* 0x0000000508087223 */ /* 0x080fe2000000001b */
[C---:B--2---:R-:W-:Y:S01]  /*1120*/  FFMA R24, R16.reuse, R4, R24 ;  /* 0x0000000410187223 */ /* 0x044fe20000000018 */
[----:B------:R-:W-:Y:S01]  /*1130*/  FFMA R16, R16, R5, R25 ;  /* 0x0000000510107223 */ /* 0x000fe20000000019 */
[----:B------:R-:W-:Y:S01]  /*1140*/  UISETP.GT.U32.AND.EX UP0, UPT, UR10, UR5, UPT, UP0 ;  /* 0x000000050a00728c */ /* 0x000fe2000bf04100 */
[----:B------:R-:W-:Y:S02]  /*1150*/  IADD3 R22, PT, PT, R22, 0x20, RZ ;  /* 0x0000002016167810 */ /* 0x000fe40007ffe0ff */
[----:B------:R-:W-:Y:S01]  /*1160*/  IADD3 R20, PT, PT, R20, 0x20, RZ ;  /* 0x0000002014147810 */ /* 0x000fe20007ffe0ff */
[C---:B0-----:R-:W-:Y:S01]  /*1170*/  FFMA R23, R6.reuse, R9, R23 ;  /* 0x0000000906177223 */ /* 0x041fe20000000017 */
[----:B------:R-:W-:Y:S01]  /*1180*/  FFMA R9, R9, R7, R8 ;  /* 0x0000000709097223 */ /* 0x000fe20000000008 */
[----:B------:R-:W-:Y:S01]  /*1190*/  FFMA R5, R6, R17, R24 ;  /* 0x0000001106057223 */ /* 0x000fe20000000018 */
[----:B------:R-:W-:Y:S01]  /*11a0*/  FFMA R7, R17, R7, R16 ;  /* 0x0000000711077223 */ /* 0x000fe20000000010 */
[----:B---3--:R-:W-:Y:S01]  /*11b0*/  FFMA R23, R12, R10, R23 ;  /* 0x0000000a0c177223 */ /* 0x008fe20000000017 */
[-C--:B------:R-:W-:Y:S01]  /*11c0*/  FFMA R10, R10, R13.reuse, R9 ;  /* 0x0000000d0a0a7223 */ /* 0x080fe20000000009 */
[----:B------:R-:W-:Y:S01]  /*11d0*/  FFMA R12, R12, R18, R5 ;  /* 0x000000120c0c7223 */ /* 0x000fe20000000005 */
[----:B------:R-:W-:Y:S01]  /*11e0*/  FFMA R18, R18, R13, R7 ;  /* 0x0000000d12127223 */ /* 0x000fe20000000007 */
[C---:B----4-:R-:W-:Y:S01]  /*11f0*/  FFMA R23, R14.reuse, R11, R23 ;  /* 0x0000000b0e177223 */ /* 0x050fe20000000017 */
[----:B------:R-:W-:Y:S01]  /*1200*/  FFMA R10, R11, R15, R10 ;  /* 0x0000000f0b0a7223 */ /* 0x000fe2000000000a */
[----:B------:R-:W-:Y:S01]  /*1210*/  FFMA R11, R14, R19, R12 ;  /* 0x000000130e0b7223 */ /* 0x000fe2000000000c */
[----:B------:R-:W-:Y:S01]  /*1220*/  FFMA R27, R19, R15, R18 ;  /* 0x0000000f131b7223 */ /* 0x000fe20000000012 */
[----:B------:R-:W-:Y:S06]  /*1230*/  BAR.SYNC.DEFER_BLOCKING 0x0 ;  /* 0x0000000000007b1d */ /* 0x000fec0000010000 */
[----:B------:R-:W-:Y:S05]  /*1240*/  BRA.U UP0, `(.L_x_1) ;  /* 0xfffffff100087547 */ /* 0x000fea000b83ffff */
.L_x_0:
[----:B------:R-:W0:Y:S01]  /*1250*/  LDC.64 R4, c[0x0][0x3a0] ;  /* 0x0000e800ff047b82 */ /* 0x000e220000000a00 */
[----:B------:R-:W1:Y:S01]  /*1260*/  LDCU.64 UR8, c[0x0][0x398] ;  /* 0x00007300ff0877ac */ /* 0x000e620008000a00 */
[----:B------:R-:W-:Y:S02]  /*1270*/  LEA R2, R0, UR7, 0x1 ;  /* 0x0000000700027c11 */ /* 0x000fe4000f8e08ff */
[----:B---3--:R-:W-:Y:S02]  /*1280*/  LEA R9, R3, UR6, 0x1 ;  /* 0x0000000603097c11 */ /* 0x008fe4000f8e08ff */
[----:B------:R-:W-:Y:S02]  /*1290*/  SHF.R.S32.HI R3, RZ, 0x1f, R2 ;  /* 0x0000001fff037819 */ /* 0x000fe40000011402 */
[----:B-1----:R-:W-:Y:S02]  /*12a0*/  ISETP.GE.U32.AND P1, PT, R9, UR8, PT ;  /* 0x0000000809007c0c */ /* 0x002fe4000bf26070 */
[----:B0-----:R-:W-:-:S04]  /*12b0*/  ISETP.GE.U32.AND P0, PT, R2, R4, PT ;  /* 0x000000040200720c */ /* 0x001fc80003f06070 */
[----:B------:R-:W-:-:S04]  /*12c0*/  ISETP.GE.U32.AND.EX P0, PT, R3, R5, PT, P0 ;  /* 0x000000050300720c */ /* 0x000fc80003f06100 */
[----:B------:R-:W-:-:S13]  /*12d0*/  ISETP.GE.U32.OR.EX P0, PT, RZ, UR9, P0, P1 ;  /* 0x00000009ff007c0c */ /* 0x000fda0008706510 */
[----:B------:R-:W-:Y:S05]  /*12e0*/  @P0 EXIT ;  /* 0x000000000000094d */ /* 0x000fea0003800000 */
[----:B------:R-:W-:Y:S01]  /*12f0*/  IADD3 R7, PT, PT, R2, 0x1, RZ ;  /* 0x0000000102077810 */ /* 0x000fe20007ffe0ff */
[----:B------:R-:W0:Y:S01]  /*1300*/  LDCU.64 UR4, c[0x0][0x390] ;  /* 0x00007200ff0477ac */ /* 0x000e220008000a00 */
[-C--:B------:R-:W-:Y:S02]  /*1310*/  IMAD.WIDE.U32 R2, R9, R4.reuse, R2 ;  /* 0x0000000409027225 */ /* 0x080fe400078e0002 */
[----:B------:R-:W-:Y:S02]  /*1320*/  ISETP.GE.U32.AND P0, PT, R7, R4, PT ;  /* 0x000000040700720c */ /* 0x000fe40003f06070 */
[----:B------:R-:W-:Y:S01]  /*1330*/  SHF.R.S32.HI R0, RZ, 0x1f, R7 ;  /* 0x0000001fff007819 */ /* 0x000fe20000011407 */
[----:B------:R-:W-:-:S03]  /*1340*/  IMAD R3, R9, R5, R3 ;  /* 0x0000000509037224 */ /* 0x000fc600078e0203 */
[----:B------:R-:W-:Y:S02]  /*1350*/  ISETP.GE.U32.AND.EX P0, PT, R0, R5, PT, P0 ;  /* 0x000000050000720c */ /* 0x000fe40003f06100 */
[----:B------:R-:W-:-:S04]  /*1360*/  IADD3 R0, PT, PT, R9, 0x1, RZ ;  /* 0x0000000109007810 */ /* 0x000fc80007ffe0ff */
[----:B------:R-:W-:Y:S02]  /*1370*/  ISETP.GE.U32.AND P1, PT, R0, UR8, PT ;  /* 0x0000000800007c0c */ /* 0x000fe4000bf26070 */
[C---:B0-----:R-:W-:Y:S02]  /*1380*/  LEA R6, P2, R2.reuse, UR4, 0x2 ;  /* 0x0000000402067c11 */ /* 0x041fe4000f8410ff */
[----:B------:R-:W-:Y:S02]  /*1390*/  ISETP.GE.U32.AND.EX P1, PT, RZ, UR9, PT, P1 ;  /* 0x00000009ff007c0c */ /* 0x000fe4000bf26110 */
[----:B------:R-:W-:-:S05]  /*13a0*/  LEA.HI.X R7, R2, UR5, R3, 0x2, P2 ;  /* 0x0000000502077c11 */ /* 0x000fca00090f1403 */
[----:B------:R0:W-:Y:S04]  /*13b0*/  STG.E desc[UR14][R6.64], R23 ;  /* 0x0000001706007986 */ /* 0x0001e8000c10190e */
[----:B------:R0:W-:Y:S02]  /*13c0*/  @!P0 STG.E desc[UR14][R6.64+0x4], R10 ;  /* 0x0000040a06008986 */ /* 0x0001e4000c10190e */
[----:B------:R-:W-:Y:S05]  /*13d0*/  @P1 EXIT ;  /* 0x000000000000194d */ /* 0x000fea0003800000 */
[----:B------:R-:W-:-:S04]  /*13e0*/  LEA R2, P1, R4, R6, 0x2 ;  /* 0x0000000604027211 */ /* 0x000fc800078210ff */
[----:B------:R-:W-:-:S05]  /*13f0*/  LEA.HI.X R3, R4, R7, R5, 0x2, P1 ;  /* 0x0000000704037211 */ /* 0x000fca00008f1405 */
[----:B------:R1:W-:Y:S01]  /*1400*/  STG.E desc[UR14][R2.64], R11 ;  /* 0x0000000b02007986 */ /* 0x0003e2000c10190e */
[----:B------:R-:W-:Y:S05]  /*1410*/  @P0 EXIT ;  /* 0x000000000000094d */ /* 0x000fea0003800000 */
[----:B------:R-:W-:Y:S01]  /*1420*/  STG.E desc[UR14][R2.64+0x4], R27 ;  /* 0x0000041b02007986 */ /* 0x000fe2000c10190e */
[----:B------:R-:W-:Y:S05]  /*1430*/  EXIT ;  /* 0x000000000000794d */ /* 0x000fea0003800000 */
.L_x_2:
[----:B------:R-:W-:-:S00]  /*1440*/  BRA `(.L_x_2) ;  /* 0xfffffffc00fc7947 */ /* 0x000fc0000383ffff */
[----:B------:R-:W-:-:S00]  /*1450*/  NOP ;  /* 0x0000000000007918 */ /* 0x000fc00000000000 */
        /* <DEDUP_REMOVED lines=10> */
.L_x_3:


//--------------------- .nv.shared._Z23matmul_kernel_optimizedPKfS0_Pfmmm --------------------------
	.section	.nv.shared._Z23matmul_kernel_optimizedPKfS0_Pfmmm,"aw",@nobits
	.sectionflags	@""
	.align	4
.nv.shared._Z23matmul_kernel_optimizedPKfS0_Pfmmm:
	.zero		9216


//--------------------- .nv.shared.reserved.0     --------------------------
	.section	.nv.shared.reserved.0,"aw",@nobits
	.weak		__nv_reservedSMEM_offset_0_alias
	.size		__nv_reservedSMEM_offset_0_alias, 0, 64
	.other		__nv_reservedSMEM_offset_0_alias,@"STO_CUDA_RESERVED_SHARED STV_DEFAULT"
__nv_reservedSMEM_offset_0_alias:
	.zero		0
	.zero		64


//--------------------- .nv.constant0._Z23matmul_kernel_optimizedPKfS0_Pfmmm --------------------------
	.section	.nv.constant0._Z23matmul_kernel_optimizedPKfS0_Pfmmm,"a",@progbits
	.sectionflags	@""
	.align	4
.nv.constant0._Z23matmul_kernel_optimizedPKfS0_Pfmmm:
	.zero		944


//--------------------- SYMBOLS --------------------------

	.type		.nv.reservedSmem.offset0,@object
	.size		.nv.reservedSmem.offset0,0x4
	.type		.nv.reservedSmem.cap,@object
	.size		.nv.reservedSmem.cap,0x4
